	.headerflags	@"EF_CUDA_TEXMODE_UNIFIED EF_CUDA_64BIT_ADDRESS EF_CUDA_ACCELERATORS EF_CUDA_SM90 EF_CUDA_VIRTUAL_SM(EF_CUDA_SM90)"
	.elftype	@"ET_EXEC"


//--------------------- .nv.info                  --------------------------
	.section	.nv.info,"",@"SHT_CUDA_INFO"
	.align	4


	//----- nvinfo : EIATTR_REGCOUNT
	.align		4
        /*0000*/ 	.byte	0x04, 0x2f
        /*0002*/ 	.short	(.L_1 - .L_0)
	.align		4
.L_0:
        /*0004*/ 	.word	index@(triton_poi_fused_cat_14)
        /*0008*/ 	.word	0x00000016


	//----- nvinfo : EIATTR_MIN_STACK_SIZE
	.align		4
.L_1:
        /*000c*/ 	.byte	0x04, 0x12
        /*000e*/ 	.short	(.L_3 - .L_2)
	.align		4
.L_2:
        /*0010*/ 	.word	index@(triton_poi_fused_cat_14)
        /*0014*/ 	.word	0x00000000


	//----- nvinfo : EIATTR_FRAME_SIZE
	.align		4
.L_3:
        /*0018*/ 	.byte	0x04, 0x11
        /*001a*/ 	.short	(.L_5 - .L_4)
	.align		4
.L_4:
        /*001c*/ 	.word	index@(triton_poi_fused_cat_14)
        /*0020*/ 	.word	0x00000000


	//----- nvinfo : EIATTR_MIN_STACK_SIZE
	.align		4
.L_5:
        /*0024*/ 	.byte	0x04, 0x12
        /*0026*/ 	.short	(.L_7 - .L_6)
	.align		4
.L_6:
        /*0028*/ 	.word	index@(triton_poi_fused_cat_14)
        /*002c*/ 	.word	0x00000000
.L_7:


//--------------------- .nv.info.triton_poi_fused_cat_14 --------------------------
	.section	.nv.info.triton_poi_fused_cat_14,"",@"SHT_CUDA_INFO"
	.sectionflags	@""
	.align	4


	//----- nvinfo : EIATTR_CUDA_API_VERSION
	.align		4
        /*0000*/ 	.byte	0x04, 0x37
        /*0002*/ 	.short	(.L_9 - .L_8)
.L_8:
        /*0004*/ 	.word	0x0000007c


	//----- nvinfo : EIATTR_KPARAM_INFO
	.align		4
.L_9:
        /*0008*/ 	.byte	0x04, 0x17
        /*000a*/ 	.short	(.L_11 - .L_10)
.L_10:
        /*000c*/ 	.word	0x00000000
        /*0010*/ 	.short	0x0003
        /*0012*/ 	.short	0x0018
        /*0014*/ 	.byte	0x00, 0xf0, 0x11, 0x00


	//----- nvinfo : EIATTR_KPARAM_INFO
	.align		4
.L_11:
        /*0018*/ 	.byte	0x04, 0x17
        /*001a*/ 	.short	(.L_13 - .L_12)
.L_12:
        /*001c*/ 	.word	0x00000000
        /*0020*/ 	.short	0x0002
        /*0022*/ 	.short	0x0010
        /*0024*/ 	.byte	0x00, 0xf4, 0x21, 0x00


	//----- nvinfo : EIATTR_KPARAM_INFO
	.align		4
.L_13:
        /*0028*/ 	.byte	0x04, 0x17
        /*002a*/ 	.short	(.L_15 - .L_14)
.L_14:
        /*002c*/ 	.word	0x00000000
        /*0030*/ 	.short	0x0001
        /*0032*/ 	.short	0x0008
        /*0034*/ 	.byte	0x00, 0xf4, 0x21, 0x00


	//----- nvinfo : EIATTR_KPARAM_INFO
	.align		4
.L_15:
        /*0038*/ 	.byte	0x04, 0x17
        /*003a*/ 	.short	(.L_17 - .L_16)
.L_16:
        /*003c*/ 	.word	0x00000000
        /*0040*/ 	.short	0x0000
        /*0042*/ 	.short	0x0000
        /*0044*/ 	.byte	0x00, 0xf4, 0x21, 0x00


	//----- nvinfo : EIATTR_SPARSE_MMA_MASK
	.align		4
.L_17:
        /*0048*/ 	.byte	0x03, 0x50
        /*004a*/ 	.short	0x0000


	//----- nvinfo : EIATTR_MAXREG_COUNT
	.align		4
        /*004c*/ 	.byte	0x03, 0x1b
        /*004e*/ 	.short	0x00ff


	//----- nvinfo : EIATTR_EXIT_INSTR_OFFSETS
	.align		4
        /*0050*/ 	.byte	0x04, 0x1c
        /*0052*/ 	.short	(.L_19 - .L_18)


	//   ....[0]....
.L_18:
        /*0054*/ 	.word	0x000002c0


	//----- nvinfo : EIATTR_REQNTID
	.align		4
.L_19:
        /*0058*/ 	.byte	0x04, 0x10
        /*005a*/ 	.short	(.L_21 - .L_20)
.L_20:
        /*005c*/ 	.word	0x00000080
        /*0060*/ 	.word	0x00000001
        /*0064*/ 	.word	0x00000001


	//----- nvinfo : EIATTR_CBANK_PARAM_SIZE
	.align		4
.L_21:
        /*0068*/ 	.byte	0x03, 0x19
        /*006a*/ 	.short	0x001c


	//----- nvinfo : EIATTR_PARAM_CBANK
	.align		4
        /*006c*/ 	.byte	0x04, 0x0a
        /*006e*/ 	.short	(.L_23 - .L_22)
	.align		4
.L_22:
        /*0070*/ 	.word	index@(.nv.constant0.triton_poi_fused_cat_14)
        /*0074*/ 	.short	0x0210
        /*0076*/ 	.short	0x001c


	//----- nvinfo : EIATTR_SW_WAR
	.align		4
.L_23:
        /*0078*/ 	.byte	0x04, 0x36
        /*007a*/ 	.short	(.L_25 - .L_24)
.L_24:
        /*007c*/ 	.word	0x00000008
.L_25:


//--------------------- .nv.callgraph             --------------------------
	.section	.nv.callgraph,"",@"SHT_CUDA_CALLGRAPH"
	.align	4
	.sectionentsize	8
	.align		4
        /*0000*/ 	.word	0x00000000
	.align		4
        /*0004*/ 	.word	0xffffffff
	.align		4
        /*0008*/ 	.word	0x00000000
	.align		4
        /*000c*/ 	.word	0xfffffffe
	.align		4
        /*0010*/ 	.word	0x00000000
	.align		4
        /*0014*/ 	.word	0xfffffffd
	.align		4
        /*0018*/ 	.word	0x00000000
	.align		4
        /*001c*/ 	.word	0xfffffffc


//--------------------- .text.triton_poi_fused_cat_14 --------------------------
	.section	.text.triton_poi_fused_cat_14,"ax",@progbits
	.align	128
        .global         triton_poi_fused_cat_14
        .type           triton_poi_fused_cat_14,@function
        .size           triton_poi_fused_cat_14,(.L_x_1 - triton_poi_fused_cat_14)
        .other          triton_poi_fused_cat_14,@"STO_CUDA_ENTRY STV_DEFAULT"
triton_poi_fused_cat_14:
.text.triton_poi_fused_cat_14:
[----:B------:R-:W-:Y:S01]  /*0000*/  LDC R1, c[0x0][0x28] ;  /* 0x00000a00ff017b82 */ /* 0x000fe20000000800 */
[----:B------:R-:W1:Y:S07]  /*0010*/  S2R R0, SR_TID.X ;  /* 0x0000000000007919 */ /* 0x000e6e0000002100 */
[----:B------:R-:W2:Y:S01]  /*0020*/  LDC.64 R2, c[0x0][0x210] ;  /* 0x00008400ff027b82 */ /* 0x000ea20000000a00 */
[----:B------:R-:W-:Y:S01]  /*0030*/  CS2R R6, SRZ ;  /* 0x0000000000067805 */ /* 0x000fe2000001ff00 */
[----:B------:R-:W-:Y:S01]  /*0040*/  ULDC.64 UR4, c[0x0][0x208] ;  /* 0x0000820000047ab9 */ /* 0x000fe20000000a00 */
[----:B------:R-:W3:Y:S05]  /*0050*/  S2R R13, SR_CTAID.X ;  /* 0x00000000000d7919 */ /* 0x000eea0000002500 */
[----:B------:R-:W4:Y:S01]  /*0060*/  LDC.64 R8, c[0x0][0x218] ;  /* 0x00008600ff087b82 */ /* 0x000f220000000a00 */
[----:B-1----:R-:W-:-:S05]  /*0070*/  IMAD.SHL.U32 R0, R0, 0x4, RZ ;  /* 0x0000000400007824 */ /* 0x002fca00078e00ff */
[----:B------:R-:W-:-:S05]  /*0080*/  LOP3.LUT R0, R0, 0x1fc, RZ, 0xc0, !PT ;  /* 0x000001fc00007812 */ /* 0x000fca00078ec0ff */
[----:B---3--:R-:W-:-:S05]  /*0090*/  IMAD R13, R13, 0x200, R0 ;  /* 0x000002000d0d7824 */ /* 0x008fca00078e0200 */
[----:B------:R-:W-:-:S04]  /*00a0*/  SHF.R.S32.HI R0, RZ, 0x1f, R13 ;  /* 0x0000001fff007819 */ /* 0x000fc8000001140d */
[----:B------:R-:W-:-:S04]  /*00b0*/  LEA.HI R0, R0, R13, RZ, 0x6 ;  /* 0x0000000d00007211 */ /* 0x000fc800078f30ff */
[----:B------:R-:W-:Y:S02]  /*00c0*/  LOP3.LUT R4, R0, 0xffffffc0, RZ, 0xc0, !PT ;  /* 0xffffffc000047812 */ /* 0x000fe400078ec0ff */
[----:B------:R-:W-:-:S03]  /*00d0*/  SHF.R.S32.HI R0, RZ, 0x6, R0 ;  /* 0x00000006ff007819 */ /* 0x000fc60000011400 */
[----:B------:R-:W-:Y:S01]  /*00e0*/  IMAD.IADD R11, R13, 0x1, -R4 ;  /* 0x000000010d0b7824 */ /* 0x000fe200078e0a04 */
[----:B------:R-:W-:-:S03]  /*00f0*/  CS2R R4, SRZ ;  /* 0x0000000000047805 */ /* 0x000fc6000001ff00 */
[----:B------:R-:W-:Y:S01]  /*0100*/  IMAD R15, R0, 0x20, R11 ;  /* 0x00000020000f7824 */ /* 0x000fe200078e020b */
[----:B------:R-:W-:-:S03]  /*0110*/  ISETP.GE.AND P5, PT, R11, 0x20, PT ;  /* 0x000000200b00780c */ /* 0x000fc60003fa6270 */
[----:B--2---:R-:W-:Y:S01]  /*0120*/  IMAD.WIDE R2, R15, 0x4, R2 ;  /* 0x000000040f027825 */ /* 0x004fe200078e0202 */
[----:B------:R-:W-:Y:S02]  /*0130*/  ISETP.GT.AND P4, PT, R11, 0x1f, PT ;  /* 0x0000001f0b00780c */ /* 0x000fe40003f84270 */
[----:B------:R-:W-:Y:S02]  /*0140*/  CS2R R16, SRZ ;  /* 0x0000000000107805 */ /* 0x000fe4000001ff00 */
[----:B------:R-:W-:Y:S01]  /*0150*/  CS2R R18, SRZ ;  /* 0x0000000000127805 */ /* 0x000fe2000001ff00 */
[----:B----4-:R-:W-:Y:S01]  /*0160*/  IMAD.WIDE R8, R15, 0x4, R8 ;  /* 0x000000040f087825 */ /* 0x010fe200078e0208 */
[----:B------:R-:W1:Y:S03]  /*0170*/  LDC.64 R10, c[0x0][0x220] ;  /* 0x00008800ff0a7b82 */ /* 0x000e660000000a00 */
[----:B------:R1:W2:Y:S04]  /*0180*/  @!P5 LDG.E.EL.128 R4, desc[UR4][R2.64] ;  /* 0x000000040204d981 */ /* 0x0002a8000c2e1d00 */
[----:B------:R-:W3:Y:S01]  /*0190*/  @P4 LDG.E.EL.128 R16, desc[UR4][R8.64+-0x80] ;  /* 0xffff800408104981 */ /* 0x000ee2000c2e1d00 */
[----:B-1----:R-:W-:Y:S01]  /*01a0*/  IMAD.WIDE R2, R13, 0x4, R10 ;  /* 0x000000040d027825 */ /* 0x002fe200078e020a */
[----:B--2---:R-:W-:-:S02]  /*01b0*/  SEL R4, R4, RZ, !P5 ;  /* 0x000000ff04047207 */ /* 0x004fc40006800000 */
[----:B------:R-:W-:Y:S02]  /*01c0*/  SEL R5, R5, RZ, !P5 ;  /* 0x000000ff05057207 */ /* 0x000fe40006800000 */
[----:B------:R-:W-:Y:S02]  /*01d0*/  SEL R6, R6, RZ, !P5 ;  /* 0x000000ff06067207 */ /* 0x000fe40006800000 */
[----:B------:R-:W-:Y:S02]  /*01e0*/  SEL R7, R7, RZ, !P5 ;  /* 0x000000ff07077207 */ /* 0x000fe40006800000 */
[----:B------:R-:W-:Y:S02]  /*01f0*/  FSETP.GT.AND P0, PT, R4, RZ, PT ;  /* 0x000000ff0400720b */ /* 0x000fe40003f04000 */
[----:B------:R-:W-:Y:S02]  /*0200*/  FSETP.GT.AND P1, PT, R5, RZ, PT ;  /* 0x000000ff0500720b */ /* 0x000fe40003f24000 */
[----:B------:R-:W-:-:S02]  /*0210*/  FSETP.GT.AND P2, PT, R6, RZ, PT ;  /* 0x000000ff0600720b */ /* 0x000fc40003f44000 */
[----:B------:R-:W-:-:S07]  /*0220*/  FSETP.GT.AND P3, PT, R7, RZ, PT ;  /* 0x000000ff0700720b */ /* 0x000fce0003f64000 */
[----:B------:R-:W-:Y:S01]  /*0230*/  @!P0 FMUL R4, R4, 0.10000000149011611938 ;  /* 0x3dcccccd04048820 */ /* 0x000fe20000400000 */
[----:B---3--:R-:W-:Y:S01]  /*0240*/  @P5 SEL R4, R16, RZ, P4 ;  /* 0x000000ff10045207 */ /* 0x008fe20002000000 */
[----:B------:R-:W-:Y:S01]  /*0250*/  @!P1 FMUL R5, R5, 0.10000000149011611938 ;  /* 0x3dcccccd05059820 */ /* 0x000fe20000400000 */
[----:B------:R-:W-:Y:S01]  /*0260*/  @P5 SEL R5, R17, RZ, P4 ;  /* 0x000000ff11055207 */ /* 0x000fe20002000000 */
[----:B------:R-:W-:Y:S01]  /*0270*/  @!P2 FMUL R6, R6, 0.10000000149011611938 ;  /* 0x3dcccccd0606a820 */ /* 0x000fe20000400000 */
[----:B------:R-:W-:Y:S01]  /*0280*/  @P5 SEL R6, R18, RZ, P4 ;  /* 0x000000ff12065207 */ /* 0x000fe20002000000 */
[----:B------:R-:W-:Y:S01]  /*0290*/  @!P3 FMUL R7, R7, 0.10000000149011611938 ;  /* 0x3dcccccd0707b820 */ /* 0x000fe20000400000 */
[----:B------:R-:W-:-:S05]  /*02a0*/  @P5 SEL R7, R19, RZ, P4 ;  /* 0x000000ff13075207 */ /* 0x000fca0002000000 */
[----:B------:R-:W-:Y:S01]  /*02b0*/  STG.E.128 desc[UR4][R2.64], R4 ;  /* 0x0000000402007986 */ /* 0x000fe2000c101d04 */
[----:B------:R-:W-:Y:S05]  /*02c0*/  EXIT ;  /* 0x000000000000794d */ /* 0x000fea0003800000 */
.L_x_0:
[----:B------:R-:W-:-:S00]  /*02d0*/  BRA `(.L_x_0) ;  /* 0xfffffffc00fc7947 */ /* 0x000fc0000383ffff */
[----:B------:R-:W-:-:S00]  /*02e0*/  NOP ;  /* 0x0000000000007918 */ /* 0x000fc00000000000 */
        /* <DEDUP_REMOVED lines=9> */
.L_x_1:


//--------------------- .nv.constant0.triton_poi_fused_cat_14 --------------------------
	.section	.nv.constant0.triton_poi_fused_cat_14,"a",@progbits
	.sectionflags	@""
	.align	4
.nv.constant0.triton_poi_fused_cat_14:
	.zero		556
